	.headerflags	@"EF_CUDA_TEXMODE_UNIFIED EF_CUDA_64BIT_ADDRESS EF_CUDA_ACCELERATORS EF_CUDA_SM90 EF_CUDA_VIRTUAL_SM(EF_CUDA_SM90)"
	.elftype	@"ET_EXEC"


//--------------------- .nv.info                  --------------------------
	.section	.nv.info,"",@"SHT_CUDA_INFO"
	.align	4


	//----- nvinfo : EIATTR_REGCOUNT
	.align		4
        /*0000*/ 	.byte	0x04, 0x2f
        /*0002*/ 	.short	(.L_3 - .L_2)
	.align		4
.L_2:
        /*0004*/ 	.word	index@(triton_poi_fused_clone_2)
        /*0008*/ 	.word	0x00000018


	//----- nvinfo : EIATTR_MIN_STACK_SIZE
	.align		4
.L_3:
        /*000c*/ 	.byte	0x04, 0x12
        /*000e*/ 	.short	(.L_5 - .L_4)
	.align		4
.L_4:
        /*0010*/ 	.word	index@(triton_poi_fused_clone_2)
        /*0014*/ 	.word	0x00000020


	//----- nvinfo : EIATTR_FRAME_SIZE
	.align		4
.L_5:
        /*0018*/ 	.byte	0x04, 0x11
        /*001a*/ 	.short	(.L_7 - .L_6)
	.align		4
.L_6:
        /*001c*/ 	.word	index@(triton_poi_fused_clone_2)
        /*0020*/ 	.word	0x00000020


	//----- nvinfo : EIATTR_MIN_STACK_SIZE
	.align		4
.L_7:
        /*0024*/ 	.byte	0x04, 0x12
        /*0026*/ 	.short	(.L_9 - .L_8)
	.align		4
.L_8:
        /*0028*/ 	.word	index@(triton_poi_fused_clone_2)
        /*002c*/ 	.word	0x00000020
.L_9:


//--------------------- .nv.info.triton_poi_fused_clone_2 --------------------------
	.section	.nv.info.triton_poi_fused_clone_2,"",@"SHT_CUDA_INFO"
	.sectionflags	@""
	.align	4


	//----- nvinfo : EIATTR_CUDA_API_VERSION
	.align		4
        /*0000*/ 	.byte	0x04, 0x37
        /*0002*/ 	.short	(.L_11 - .L_10)
.L_10:
        /*0004*/ 	.word	0x0000007c


	//----- nvinfo : EIATTR_KPARAM_INFO
	.align		4
.L_11:
        /*0008*/ 	.byte	0x04, 0x17
        /*000a*/ 	.short	(.L_13 - .L_12)
.L_12:
        /*000c*/ 	.word	0x00000000
        /*0010*/ 	.short	0x0006
        /*0012*/ 	.short	0x0028
        /*0014*/ 	.byte	0x00, 0xf4, 0x21, 0x00


	//----- nvinfo : EIATTR_KPARAM_INFO
	.align		4
.L_13:
        /*0018*/ 	.byte	0x04, 0x17
        /*001a*/ 	.short	(.L_15 - .L_14)
.L_14:
        /*001c*/ 	.word	0x00000000
        /*0020*/ 	.short	0x0005
        /*0022*/ 	.short	0x0020
        /*0024*/ 	.byte	0x00, 0xf0, 0x11, 0x00


	//----- nvinfo : EIATTR_KPARAM_INFO
	.align		4
.L_15:
        /*0028*/ 	.byte	0x04, 0x17
        /*002a*/ 	.short	(.L_17 - .L_16)
.L_16:
        /*002c*/ 	.word	0x00000000
        /*0030*/ 	.short	0x0004
        /*0032*/ 	.short	0x001c
        /*0034*/ 	.byte	0x00, 0xf0, 0x11, 0x00


	//----- nvinfo : EIATTR_KPARAM_INFO
	.align		4
.L_17:
        /*0038*/ 	.byte	0x04, 0x17
        /*003a*/ 	.short	(.L_19 - .L_18)
.L_18:
        /*003c*/ 	.word	0x00000000
        /*0040*/ 	.short	0x0003
        /*0042*/ 	.short	0x0018
        /*0044*/ 	.byte	0x00, 0xf0, 0x11, 0x00


	//----- nvinfo : EIATTR_KPARAM_INFO
	.align		4
.L_19:
        /*0048*/ 	.byte	0x04, 0x17
        /*004a*/ 	.short	(.L_21 - .L_20)
.L_20:
        /*004c*/ 	.word	0x00000000
        /*0050*/ 	.short	0x0002
        /*0052*/ 	.short	0x0010
        /*0054*/ 	.byte	0x00, 0xf4, 0x21, 0x00


	//----- nvinfo : EIATTR_KPARAM_INFO
	.align		4
.L_21:
        /*0058*/ 	.byte	0x04, 0x17
        /*005a*/ 	.short	(.L_23 - .L_22)
.L_22:
        /*005c*/ 	.word	0x00000000
        /*0060*/ 	.short	0x0001
        /*0062*/ 	.short	0x0008
        /*0064*/ 	.byte	0x00, 0xf4, 0x21, 0x00


	//----- nvinfo : EIATTR_KPARAM_INFO
	.align		4
.L_23:
        /*0068*/ 	.byte	0x04, 0x17
        /*006a*/ 	.short	(.L_25 - .L_24)
.L_24:
        /*006c*/ 	.word	0x00000000
        /*0070*/ 	.short	0x0000
        /*0072*/ 	.short	0x0000
        /*0074*/ 	.byte	0x00, 0xf4, 0x21, 0x00


	//----- nvinfo : EIATTR_SPARSE_MMA_MASK
	.align		4
.L_25:
        /*0078*/ 	.byte	0x03, 0x50
        /*007a*/ 	.short	0x0000


	//----- nvinfo : EIATTR_MAXREG_COUNT
	.align		4
        /*007c*/ 	.byte	0x03, 0x1b
        /*007e*/ 	.short	0x00ff


	//----- nvinfo : EIATTR_EXIT_INSTR_OFFSETS
	.align		4
        /*0080*/ 	.byte	0x04, 0x1c
        /*0082*/ 	.short	(.L_27 - .L_26)


	//   ....[0]....
.L_26:
        /*0084*/ 	.word	0x00001060


	//----- nvinfo : EIATTR_REQNTID
	.align		4
.L_27:
        /*0088*/ 	.byte	0x04, 0x10
        /*008a*/ 	.short	(.L_29 - .L_28)
.L_28:
        /*008c*/ 	.word	0x00000080
        /*0090*/ 	.word	0x00000001
        /*0094*/ 	.word	0x00000001


	//----- nvinfo : EIATTR_CRS_STACK_SIZE
	.align		4
.L_29:
        /*0098*/ 	.byte	0x04, 0x1e
        /*009a*/ 	.short	(.L_31 - .L_30)
.L_30:
        /*009c*/ 	.word	0x00000000


	//----- nvinfo : EIATTR_CBANK_PARAM_SIZE
	.align		4
.L_31:
        /*00a0*/ 	.byte	0x03, 0x19
        /*00a2*/ 	.short	0x0030


	//----- nvinfo : EIATTR_PARAM_CBANK
	.align		4
        /*00a4*/ 	.byte	0x04, 0x0a
        /*00a6*/ 	.short	(.L_33 - .L_32)
	.align		4
.L_32:
        /*00a8*/ 	.word	index@(.nv.constant0.triton_poi_fused_clone_2)
        /*00ac*/ 	.short	0x0210
        /*00ae*/ 	.short	0x0030


	//----- nvinfo : EIATTR_SW_WAR
	.align		4
.L_33:
        /*00b0*/ 	.byte	0x04, 0x36
        /*00b2*/ 	.short	(.L_35 - .L_34)
.L_34:
        /*00b4*/ 	.word	0x00000008
.L_35:


//--------------------- .nv.callgraph             --------------------------
	.section	.nv.callgraph,"",@"SHT_CUDA_CALLGRAPH"
	.align	4
	.sectionentsize	8
	.align		4
        /*0000*/ 	.word	0x00000000
	.align		4
        /*0004*/ 	.word	0xffffffff
	.align		4
        /*0008*/ 	.word	0x00000000
	.align		4
        /*000c*/ 	.word	0xfffffffe
	.align		4
        /*0010*/ 	.word	0x00000000
	.align		4
        /*0014*/ 	.word	0xfffffffd
	.align		4
        /*0018*/ 	.word	0x00000000
	.align		4
        /*001c*/ 	.word	0xfffffffc


//--------------------- .nv.constant4             --------------------------
	.section	.nv.constant4,"a",@progbits
	.align	8
	.align		8
.nv.constant4:
        /*0000*/ 	.dword	_$_str
	.align		8
        /*0008*/ 	.dword	__cudart_i2opi_f


//--------------------- .text.triton_poi_fused_clone_2 --------------------------
	.section	.text.triton_poi_fused_clone_2,"ax",@progbits
	.align	128
        .global         triton_poi_fused_clone_2
        .type           triton_poi_fused_clone_2,@function
        .size           triton_poi_fused_clone_2,(.L_x_7 - triton_poi_fused_clone_2)
        .other          triton_poi_fused_clone_2,@"STO_CUDA_ENTRY STV_DEFAULT"
triton_poi_fused_clone_2:
.text.triton_poi_fused_clone_2:
[----:B------:R-:W0:Y:S08]  /*0000*/  LDC R1, c[0x0][0x28] ;  /* 0x00000a00ff017b82 */ /* 0x000e300000000800 */
[----:B------:R-:W1:Y:S01]  /*0010*/  LDC R2, c[0x0][0x228] ;  /* 0x00008a00ff027b82 */ /* 0x000e620000000800 */
[----:B------:R-:W2:Y:S01]  /*0020*/  S2R R10, SR_TID.X ;  /* 0x00000000000a7919 */ /* 0x000ea20000002100 */
[----:B------:R-:W-:Y:S01]  /*0030*/  ULDC.64 UR4, c[0x0][0x208] ;  /* 0x0000820000047ab9 */ /* 0x000fe20000000a00 */
[----:B0-----:R-:W-:Y:S01]  /*0040*/  VIADD R1, R1, 0xffffffe0 ;  /* 0xffffffe001017836 */ /* 0x001fe20000000000 */
[----:B------:R-:W0:Y:S04]  /*0050*/  S2R R5, SR_CTAID.X ;  /* 0x0000000000057919 */ /* 0x000e280000002500 */
[----:B------:R-:W3:Y:S01]  /*0060*/  LDC R3, c[0x0][0x22c] ;  /* 0x00008b00ff037b82 */ /* 0x000ee20000000800 */
[----:B-1----:R-:W-:-:S04]  /*0070*/  IABS R4, R2 ;  /* 0x0000000200047213 */ /* 0x002fc80000000000 */
[----:B------:R-:W1:Y:S01]  /*0080*/  I2F.RP R8, R4 ;  /* 0x0000000400087306 */ /* 0x000e620000209400 */
[----:B---3--:R-:W-:Y:S02]  /*0090*/  IABS R0, R3 ;  /* 0x0000000300007213 */ /* 0x008fe40000000000 */
[----:B--2---:R-:W-:-:S05]  /*00a0*/  LOP3.LUT R10, R10, 0x7f, RZ, 0xc0, !PT ;  /* 0x0000007f0a0a7812 */ /* 0x004fca00078ec0ff */
[----:B------:R-:W2:Y:S01]  /*00b0*/  I2F.RP R9, R0 ;  /* 0x0000000000097306 */ /* 0x000ea20000209400 */
[----:B0-----:R-:W-:Y:S01]  /*00c0*/  SHF.R.S32.HI R11, RZ, 0x18, R5 ;  /* 0x00000018ff0b7819 */ /* 0x001fe20000011405 */
[----:B------:R-:W-:-:S03]  /*00d0*/  IMAD R10, R5, 0x80, R10 ;  /* 0x00000080050a7824 */ /* 0x000fc600078e020a */
[----:B------:R-:W-:-:S03]  /*00e0*/  SGXT R5, R11, 0x1 ;  /* 0x000000010b05781a */ /* 0x000fc60000000200 */
[----:B-1----:R-:W0:Y:S08]  /*00f0*/  MUFU.RCP R8, R8 ;  /* 0x0000000800087308 */ /* 0x002e300000001000 */
[----:B--2---:R-:W-:Y:S01]  /*0100*/  MUFU.RCP R9, R9 ;  /* 0x0000000900097308 */ /* 0x004fe20000001000 */
[----:B0-----:R-:W-:Y:S01]  /*0110*/  VIADD R6, R8, 0xffffffe ;  /* 0x0ffffffe08067836 */ /* 0x001fe20000000000 */
[----:B------:R-:W-:-:S06]  /*0120*/  LEA.HI R8, R5, R10, RZ, 0x7 ;  /* 0x0000000a05087211 */ /* 0x000fcc00078f38ff */
[----:B------:R0:W1:Y:S01]  /*0130*/  F2I.FTZ.U32.TRUNC.NTZ R7, R6 ;  /* 0x0000000600077305 */ /* 0x000062000021f000 */
[----:B------:R-:W-:Y:S02]  /*0140*/  SHF.R.S32.HI R5, RZ, 0x7, R8 ;  /* 0x00000007ff057819 */ /* 0x000fe40000011408 */
[----:B------:R-:W-:Y:S02]  /*0150*/  LOP3.LUT R13, R8, 0xffffff80, RZ, 0xc0, !PT ;  /* 0xffffff80080d7812 */ /* 0x000fe400078ec0ff */
[----:B------:R-:W-:Y:S02]  /*0160*/  IABS R12, R5 ;  /* 0x00000005000c7213 */ /* 0x000fe40000000000 */
[----:B------:R-:W-:Y:S01]  /*0170*/  ISETP.GE.AND P1, PT, R5, RZ, PT ;  /* 0x000000ff0500720c */ /* 0x000fe20003f26270 */
[----:B------:R-:W-:Y:S01]  /*0180*/  IMAD.IADD R13, R10, 0x1, -R13 ;  /* 0x000000010a0d7824 */ /* 0x000fe200078e0a0d */
[----:B0-----:R-:W-:Y:S01]  /*0190*/  HFMA2.MMA R6, -RZ, RZ, 0, 0 ;  /* 0x00000000ff067435 */ /* 0x001fe200000001ff */
[----:B-1----:R-:W-:-:S04]  /*01a0*/  IMAD.MOV R11, RZ, RZ, -R7 ;  /* 0x000000ffff0b7224 */ /* 0x002fc800078e0a07 */
[----:B------:R-:W-:-:S05]  /*01b0*/  IMAD R11, R11, R4, RZ ;  /* 0x000000040b0b7224 */ /* 0x000fca00078e02ff */
[----:B------:R-:W-:-:S04]  /*01c0*/  IMAD.HI.U32 R6, R7, R11, R6 ;  /* 0x0000000b07067227 */ /* 0x000fc800078e0006 */
[----:B------:R-:W-:Y:S01]  /*01d0*/  IMAD.MOV.U32 R11, RZ, RZ, R12 ;  /* 0x000000ffff0b7224 */ /* 0x000fe200078e000c */
[----:B------:R-:W-:Y:S01]  /*01e0*/  IABS R12, R10 ;  /* 0x0000000a000c7213 */ /* 0x000fe20000000000 */
[----:B------:R-:W-:Y:S02]  /*01f0*/  VIADD R7, R9, 0xffffffe ;  /* 0x0ffffffe09077836 */ /* 0x000fe40000000000 */
[----:B------:R-:W-:-:S04]  /*0200*/  IMAD.HI.U32 R6, R6, R11, RZ ;  /* 0x0000000b06067227 */ /* 0x000fc800078e00ff */
[----:B------:R-:W-:Y:S01]  /*0210*/  IMAD.MOV R6, RZ, RZ, -R6 ;  /* 0x000000ffff067224 */ /* 0x000fe200078e0a06 */
[----:B------:R-:W0:Y:S03]  /*0220*/  F2I.FTZ.U32.TRUNC.NTZ R7, R7 ;  /* 0x0000000700077305 */ /* 0x000e26000021f000 */
[----:B------:R-:W-:Y:S01]  /*0230*/  IMAD R9, R4, R6, R11 ;  /* 0x0000000604097224 */ /* 0x000fe200078e020b */
[----:B------:R-:W-:-:S04]  /*0240*/  PRMT R6, R13, 0x8880, RZ ;  /* 0x000088800d067816 */ /* 0x000fc800000000ff */
[----:B------:R-:W-:Y:S02]  /*0250*/  ISETP.GT.U32.AND P0, PT, R4, R9, PT ;  /* 0x000000090400720c */ /* 0x000fe40003f04070 */
[----:B------:R-:W-:-:S04]  /*0260*/  PRMT R6, R6, 0x7710, RZ ;  /* 0x0000771006067816 */ /* 0x000fc800000000ff */
[----:B------:R-:W-:Y:S02]  /*0270*/  SHF.R.U32.HI R6, RZ, 0x9, R6 ;  /* 0x00000009ff067819 */ /* 0x000fe40000011606 */
[----:B0-----:R-:W-:Y:S02]  /*0280*/  IADD3 R11, RZ, -R7, RZ ;  /* 0x80000007ff0b7210 */ /* 0x001fe40007ffe0ff */
[----:B------:R-:W-:-:S03]  /*0290*/  LOP3.LUT R6, R6, 0x3f, RZ, 0xc0, !PT ;  /* 0x0000003f06067812 */ /* 0x000fc600078ec0ff */
[----:B------:R-:W-:Y:S02]  /*02a0*/  @!P0 IMAD.IADD R9, R9, 0x1, -R4 ;  /* 0x0000000109098824 */ /* 0x000fe400078e0a04 */
[----:B------:R-:W-:Y:S02]  /*02b0*/  IMAD.IADD R8, R13, 0x1, R6 ;  /* 0x000000010d087824 */ /* 0x000fe400078e0206 */
[----:B------:R-:W-:Y:S01]  /*02c0*/  IMAD R11, R11, R0, RZ ;  /* 0x000000000b0b7224 */ /* 0x000fe200078e02ff */
[----:B------:R-:W-:Y:S01]  /*02d0*/  ISETP.GT.U32.AND P0, PT, R4, R9, PT ;  /* 0x000000090400720c */ /* 0x000fe20003f04070 */
[----:B------:R-:W-:Y:S01]  /*02e0*/  IMAD.MOV.U32 R6, RZ, RZ, RZ ;  /* 0x000000ffff067224 */ /* 0x000fe200078e00ff */
[----:B------:R-:W-:-:S03]  /*02f0*/  LOP3.LUT R8, R8, 0xc0, RZ, 0xc0, !PT ;  /* 0x000000c008087812 */ /* 0x000fc600078ec0ff */
[----:B------:R-:W-:Y:S01]  /*0300*/  IMAD.HI.U32 R6, R7, R11, R6 ;  /* 0x0000000b07067227 */ /* 0x000fe200078e0006 */
[----:B------:R-:W-:-:S03]  /*0310*/  IADD3 R8, RZ, -R8, RZ ;  /* 0x80000008ff087210 */ /* 0x000fc60007ffe0ff */
[----:B------:R-:W-:Y:S01]  /*0320*/  IMAD.MOV.U32 R11, RZ, RZ, R12 ;  /* 0x000000ffff0b7224 */ /* 0x000fe200078e000c */
[----:B------:R-:W-:-:S03]  /*0330*/  PRMT R8, R8, 0x7710, RZ ;  /* 0x0000771008087816 */ /* 0x000fc600000000ff */
[----:B------:R-:W-:Y:S01]  /*0340*/  @!P0 IMAD.IADD R9, R9, 0x1, -R4 ;  /* 0x0000000109098824 */ /* 0x000fe200078e0a04 */
[----:B------:R-:W-:Y:S01]  /*0350*/  ISETP.NE.AND P0, PT, R2, RZ, PT ;  /* 0x000000ff0200720c */ /* 0x000fe20003f05270 */
[----:B------:R-:W0:Y:S01]  /*0360*/  LDC.64 R4, c[0x0][0x218] ;  /* 0x00008600ff047b82 */ /* 0x000e220000000a00 */
[----:B------:R-:W-:Y:S02]  /*0370*/  IMAD.IADD R7, R13, 0x1, R8 ;  /* 0x000000010d077824 */ /* 0x000fe400078e0208 */
[----:B------:R-:W-:-:S03]  /*0380*/  IMAD.HI.U32 R6, R6, R11, RZ ;  /* 0x0000000b06067227 */ /* 0x000fc600078e00ff */
[----:B------:R-:W-:Y:S01]  /*0390*/  LOP3.LUT R8, R7, 0xffff, RZ, 0xc0, !PT ;  /* 0x0000ffff07087812 */ /* 0x000fe200078ec0ff */
[----:B------:R-:W-:Y:S02]  /*03a0*/  IMAD.MOV.U32 R14, RZ, RZ, R9 ;  /* 0x000000ffff0e7224 */ /* 0x000fe400078e0009 */
[----:B------:R-:W-:Y:S01]  /*03b0*/  IMAD.MOV R12, RZ, RZ, -R6 ;  /* 0x000000ffff0c7224 */ /* 0x000fe200078e0a06 */
[----:B------:R-:W-:Y:S02]  /*03c0*/  PRMT R9, R8, 0x8880, RZ ;  /* 0x0000888008097816 */ /* 0x000fe400000000ff */
[----:B------:R-:W-:Y:S01]  /*03d0*/  @!P1 IADD3 R14, -R14, RZ, RZ ;  /* 0x000000ff0e0e9210 */ /* 0x000fe20007ffe1ff */
[----:B------:R-:W-:Y:S01]  /*03e0*/  IMAD R7, R0, R12, R11 ;  /* 0x0000000c00077224 */ /* 0x000fe200078e020b */
[----:B------:R-:W-:-:S04]  /*03f0*/  @!P0 LOP3.LUT R14, RZ, R2, RZ, 0x33, !PT ;  /* 0x00000002ff0e8212 */ /* 0x000fc800078e33ff */
[----:B------:R-:W-:Y:S01]  /*0400*/  ISETP.GT.U32.AND P1, PT, R0, R7, PT ;  /* 0x000000070000720c */ /* 0x000fe20003f24070 */
[----:B------:R-:W-:-:S04]  /*0410*/  IMAD R9, R9, R2, R14 ;  /* 0x0000000209097224 */ /* 0x000fc800078e020e */
[----:B0-----:R-:W-:Y:S02]  /*0420*/  IMAD.WIDE R4, R9, 0x4, R4 ;  /* 0x0000000409047825 */ /* 0x001fe400078e0204 */
[----:B------:R-:W0:Y:S03]  /*0430*/  LDC.64 R8, c[0x0][0x210] ;  /* 0x00008400ff087b82 */ /* 0x000e260000000a00 */
[----:B------:R0:W2:Y:S03]  /*0440*/  LDG.E.EL R12, desc[UR4][R4.64] ;  /* 0x00000004040c7981 */ /* 0x0000a6000c2e1900 */
[----:B------:R-:W-:-:S05]  /*0450*/  @!P1 IMAD.IADD R7, R7, 0x1, -R0 ;  /* 0x0000000107079824 */ /* 0x000fca00078e0a00 */
[----:B------:R-:W-:Y:S02]  /*0460*/  ISETP.GE.U32.AND P0, PT, R7, R0, PT ;  /* 0x000000000700720c */ /* 0x000fe40003f06070 */
[----:B------:R-:W-:Y:S01]  /*0470*/  LOP3.LUT R0, R10, R3, RZ, 0x3c, !PT ;  /* 0x000000030a007212 */ /* 0x000fe200078e3cff */
[----:B------:R-:W-:Y:S01]  /*0480*/  @!P1 VIADD R6, R6, 0x1 ;  /* 0x0000000106069836 */ /* 0x000fe20000000000 */
[----:B------:R-:W-:Y:S02]  /*0490*/  ISETP.NE.AND P1, PT, R3, RZ, PT ;  /* 0x000000ff0300720c */ /* 0x000fe40003f25270 */
[----:B------:R-:W-:Y:S02]  /*04a0*/  ISETP.GE.AND P2, PT, R0, RZ, PT ;  /* 0x000000ff0000720c */ /* 0x000fe40003f46270 */
[----:B------:R-:W-:-:S05]  /*04b0*/  LEA R17, R14, R13, 0xa ;  /* 0x0000000d0e117211 */ /* 0x000fca00078e50ff */
[----:B------:R-:W-:-:S06]  /*04c0*/  @P0 VIADD R6, R6, 0x1 ;  /* 0x0000000106060836 */ /* 0x000fcc0000000000 */
[----:B------:R-:W-:Y:S01]  /*04d0*/  @!P2 IMAD.MOV R6, RZ, RZ, -R6 ;  /* 0x000000ffff06a224 */ /* 0x000fe200078e0a06 */
[----:B------:R-:W-:-:S05]  /*04e0*/  @!P1 LOP3.LUT R6, RZ, R3, RZ, 0x33, !PT ;  /* 0x00000003ff069212 */ /* 0x000fca00078e33ff */
[----:B------:R-:W-:-:S04]  /*04f0*/  IMAD R17, R6, 0x80, R17 ;  /* 0x0000008006117824 */ /* 0x000fc800078e0211 */
[----:B0-----:R-:W-:-:S05]  /*0500*/  IMAD.WIDE R4, R17, 0x2, R8 ;  /* 0x0000000211047825 */ /* 0x001fca00078e0208 */
[----:B------:R0:W5:Y:S01]  /*0510*/  LDG.E.EL.U16 R11, desc[UR4][R4.64] ;  /* 0x00000004040b7981 */ /* 0x000162000c2e1500 */
[----:B------:R-:W-:Y:S01]  /*0520*/  BSSY B0, `(.L_x_0) ;  /* 0x0000043000007945 */ /* 0x000fe20003800000 */
[----:B--2---:R-:W-:-:S06]  /*0530*/  FMUL R3, R12, 0.63661974668502807617 ;  /* 0x3f22f9830c037820 */ /* 0x004fcc0000400000 */
[----:B------:R-:W1:Y:S01]  /*0540*/  F2I.FTZ.NTZ R3, R3 ;  /* 0x0000000300037305 */ /* 0x000e620000213100 */
[----:B------:R-:W-:-:S05]  /*0550*/  FADD.FTZ R2, |R12|, -RZ ;  /* 0x800000ff0c027221 */ /* 0x000fca0000010200 */
[----:B------:R-:W-:Y:S02]  /*0560*/  FSETP.GE.AND P1, PT, R2, 105615, PT ;  /* 0x47ce47800200780b */ /* 0x000fe40003f26000 */
[----:B-1----:R-:W-:-:S05]  /*0570*/  I2FP.F32.S32 R7, R3 ;  /* 0x0000000300077245 */ /* 0x002fca0000201400 */
[----:B------:R-:W-:-:S04]  /*0580*/  FFMA.FTZ R0, R7, -1.5707962512969970703, R12 ;  /* 0xbfc90fda07007823 */ /* 0x000fc8000001000c */
[----:B------:R-:W-:-:S04]  /*0590*/  FFMA.FTZ R0, R7, -7.5497894158615963534e-08, R0 ;  /* 0xb3a2216807007823 */ /* 0x000fc80000010000 */
[----:B------:R-:W-:Y:S01]  /*05a0*/  FFMA.FTZ R14, R7, -5.3903029534742383927e-15, R0 ;  /* 0xa7c234c5070e7823 */ /* 0x000fe20000010000 */
[----:B------:R-:W-:Y:S01]  /*05b0*/  FSETP.NEU.AND P2, PT, R2, +INF , PT ;  /* 0x7f8000000200780b */ /* 0x000fe20003f4d000 */
[----:B------:R-:W-:Y:S02]  /*05c0*/  IMAD.MOV.U32 R15, RZ, RZ, R3 ;  /* 0x000000ffff0f7224 */ /* 0x000fe400078e0003 */
[----:B------:R-:W-:Y:S01]  /*05d0*/  IMAD.MOV.U32 R0, RZ, RZ, R14 ;  /* 0x000000ffff007224 */ /* 0x000fe200078e000e */
[----:B0-----:R-:W-:Y:S09]  /*05e0*/  @!P1 BRA `(.L_x_1) ;  /* 0x0000000000d89947 */ /* 0x001ff20003800000 */
[----:B------:R-:W-:Y:S01]  /*05f0*/  @!P2 FMUL.FTZ R0, RZ, R12 ;  /* 0x0000000cff00a220 */ /* 0x000fe20000410000 */
[----:B------:R-:W-:Y:S01]  /*0600*/  @!P2 IMAD.MOV.U32 R3, RZ, RZ, RZ ;  /* 0x000000ffff03a224 */ /* 0x000fe200078e00ff */
[----:B------:R-:W-:Y:S06]  /*0610*/  @!P2 BRA `(.L_x_1) ;  /* 0x0000000000cca947 */ /* 0x000fec0003800000 */
[----:B------:R-:W-:Y:S01]  /*0620*/  SHF.R.U32.HI R6, RZ, 0x17, R12 ;  /* 0x00000017ff067819 */ /* 0x000fe2000001160c */
[----:B------:R-:W-:Y:S01]  /*0630*/  IMAD.MOV.U32 R0, RZ, RZ, RZ ;  /* 0x000000ffff007224 */ /* 0x000fe200078e00ff */
[----:B------:R-:W-:Y:S01]  /*0640*/  SHF.L.U32 R3, R12, 0x8, RZ ;  /* 0x000000080c037819 */ /* 0x000fe200000006ff */
[----:B------:R-:W-:Y:S01]  /*0650*/  IMAD.MOV.U32 R5, RZ, RZ, RZ ;  /* 0x000000ffff057224 */ /* 0x000fe200078e00ff */
[----:B------:R-:W-:Y:S01]  /*0660*/  LOP3.LUT R2, R6, 0xe0, RZ, 0xc0, !PT ;  /* 0x000000e006027812 */ /* 0x000fe200078ec0ff */
[----:B------:R-:W-:Y:S01]  /*0670*/  IMAD.MOV.U32 R7, RZ, RZ, RZ ;  /* 0x000000ffff077224 */ /* 0x000fe200078e00ff */
[----:B------:R-:W-:Y:S01]  /*0680*/  LOP3.LUT R3, R3, 0x80000000, RZ, 0xfc, !PT ;  /* 0x8000000003037812 */ /* 0x000fe200078efcff */
[----:B------:R-:W-:Y:S02]  /*0690*/  ULDC.64 UR6, c[0x4][0x8] ;  /* 0x0100020000067ab9 */ /* 0x000fe40000000a00 */
[----:B------:R-:W-:Y:S01]  /*06a0*/  VIADD R4, R2, 0xffffff80 ;  /* 0xffffff8002047836 */ /* 0x000fe20000000000 */
[----:B------:R-:W-:-:S04]  /*06b0*/  MOV R2, R1 ;  /* 0x0000000100027202 */ /* 0x000fc80000000f00 */
[----:B------:R-:W-:-:S07]  /*06c0*/  SHF.R.U32.HI R4, RZ, 0x5, R4 ;  /* 0x00000005ff047819 */ /* 0x000fce0000011604 */
.L_x_2:
[----:B------:R-:W-:-:S04]  /*06d0*/  IADD3 R18, P0, R5, UR6, RZ ;  /* 0x0000000605127c10 */ /* 0x000fc8000ff1e0ff */
[----:B------:R-:W-:-:S05]  /*06e0*/  IADD3.X R19, R7, UR7, RZ, P0, !PT ;  /* 0x0000000707137c10 */ /* 0x000fca00087fe4ff */
[----:B------:R0:W2:Y:S01]  /*06f0*/  LDG.E.CONSTANT R21, desc[UR4][R18.64] ;  /* 0x0000000412157981 */ /* 0x0000a2000c1e9900 */
[----:B------:R-:W-:-:S04]  /*0700*/  IADD3 R5, P3, R5, 0x4, RZ ;  /* 0x0000000405057810 */ /* 0x000fc80007f7e0ff */
[----:B------:R-:W-:Y:S01]  /*0710*/  ISETP.NE.U32.AND P0, PT, R5, 0x18, PT ;  /* 0x000000180500780c */ /* 0x000fe20003f05070 */
[----:B------:R-:W-:Y:S02]  /*0720*/  IMAD.X R7, RZ, RZ, R7, P3 ;  /* 0x000000ffff077224 */ /* 0x000fe400018e0607 */
[----:B0-----:R-:W-:-:S03]  /*0730*/  IMAD.MOV.U32 R18, RZ, RZ, R0 ;  /* 0x000000ffff127224 */ /* 0x001fc600078e0000 */
[----:B------:R-:W-:Y:S01]  /*0740*/  ISETP.NE.AND.EX P0, PT, R7, RZ, PT, P0 ;  /* 0x000000ff0700720c */ /* 0x000fe20003f05300 */
[----:B------:R-:W-:Y:S02]  /*0750*/  IMAD.MOV.U32 R19, RZ, RZ, RZ ;  /* 0x000000ffff137224 */ /* 0x000fe400078e00ff */
[----:B--2---:R-:W-:-:S05]  /*0760*/  IMAD.WIDE.U32 R20, R3, R21, R18 ;  /* 0x0000001503147225 */ /* 0x004fca00078e0012 */
[----:B------:R0:W-:Y:S01]  /*0770*/  STL [R2], R20 ;  /* 0x0000001402007387 */ /* 0x0001e20000100800 */
[----:B------:R-:W-:Y:S01]  /*0780*/  MOV R0, R21 ;  /* 0x0000001500007202 */ /* 0x000fe20000000f00 */
[----:B0-----:R-:W-:-:S03]  /*0790*/  VIADD R2, R2, 0x4 ;  /* 0x0000000402027836 */ /* 0x001fc60000000000 */
[----:B------:R-:W-:Y:S05]  /*07a0*/  @P0 BRA `(.L_x_2) ;  /* 0xfffffffc00c80947 */ /* 0x000fea000383ffff */
[----:B------:R-:W-:Y:S01]  /*07b0*/  LOP3.LUT P0, RZ, R12, 0xf800000, RZ, 0xc0, !PT ;  /* 0x0f8000000cff7812 */ /* 0x000fe2000780c0ff */
[----:B------:R-:W-:Y:S01]  /*07c0*/  IMAD R16, R4, -0x4, R1 ;  /* 0xfffffffc04107824 */ /* 0x000fe200078e0201 */
[----:B------:R0:W-:Y:S04]  /*07d0*/  STL [R1+0x18], R0 ;  /* 0x0000180001007387 */ /* 0x0001e80000100800 */
[----:B------:R-:W2:Y:S04]  /*07e0*/  LDL R2, [R16+0x14] ;  /* 0x0000140010027983 */ /* 0x000ea80000100800 */
[----:B------:R-:W2:Y:S04]  /*07f0*/  LDL R5, [R16+0x18] ;  /* 0x0000180010057983 */ /* 0x000ea80000100800 */
[----:B------:R-:W3:Y:S01]  /*0800*/  @P0 LDL R3, [R16+0x10] ;  /* 0x0000100010030983 */ /* 0x000ee20000100800 */
[----:B------:R-:W-:Y:S01]  /*0810*/  UMOV UR6, 0x54442d19 ;  /* 0x54442d1900067882 */ /* 0x000fe20000000000 */
[----:B------:R-:W-:Y:S01]  /*0820*/  UMOV UR7, 0x3bf921fb ;  /* 0x3bf921fb00077882 */ /* 0x000fe20000000000 */
[----:B--2---:R-:W-:-:S02]  /*0830*/  SHF.L.W.U32.HI R5, R2, R6, R5 ;  /* 0x0000000602057219 */ /* 0x004fc40000010e05 */
[----:B---3--:R-:W-:Y:S02]  /*0840*/  @P0 SHF.L.W.U32.HI R2, R3, R6, R2 ;  /* 0x0000000603020219 */ /* 0x008fe40000010e02 */
[--C-:B0-----:R-:W-:Y:S02]  /*0850*/  SHF.R.U32.HI R0, RZ, 0x1e, R5.reuse ;  /* 0x0000001eff007819 */ /* 0x101fe40000011605 */
[C---:B------:R-:W-:Y:S01]  /*0860*/  SHF.L.W.U32.HI R3, R2.reuse, 0x2, R5 ;  /* 0x0000000202037819 */ /* 0x040fe20000010e05 */
[----:B------:R-:W-:Y:S01]  /*0870*/  IMAD.SHL.U32 R2, R2, 0x4, RZ ;  /* 0x0000000402027824 */ /* 0x000fe200078e00ff */
[----:B------:R-:W-:Y:S02]  /*0880*/  ISETP.GE.AND P0, PT, R12, RZ, PT ;  /* 0x000000ff0c00720c */ /* 0x000fe40003f06270 */
[----:B------:R-:W-:-:S04]  /*0890*/  SHF.R.S32.HI R4, RZ, 0x1f, R3 ;  /* 0x0000001fff047819 */ /* 0x000fc80000011403 */
[C---:B------:R-:W-:Y:S02]  /*08a0*/  LOP3.LUT R6, R4.reuse, R2, RZ, 0x3c, !PT ;  /* 0x0000000204067212 */ /* 0x040fe400078e3cff */
[----:B------:R-:W-:Y:S02]  /*08b0*/  LOP3.LUT R7, R4, R3, RZ, 0x3c, !PT ;  /* 0x0000000304077212 */ /* 0x000fe400078e3cff */
[C---:B------:R-:W-:Y:S02]  /*08c0*/  LOP3.LUT R2, R3.reuse, R12, RZ, 0x3c, !PT ;  /* 0x0000000c03027212 */ /* 0x040fe400078e3cff */
[----:B------:R-:W-:Y:S02]  /*08d0*/  LEA.HI R3, R3, R0, RZ, 0x1 ;  /* 0x0000000003037211 */ /* 0x000fe400078f08ff */
[----:B------:R-:W0:Y:S01]  /*08e0*/  I2F.F64.S64 R6, R6 ;  /* 0x0000000600067312 */ /* 0x000e220000301c00 */
[----:B------:R-:W-:Y:S02]  /*08f0*/  ISETP.GE.AND P3, PT, R2, RZ, PT ;  /* 0x000000ff0200720c */ /* 0x000fe40003f66270 */
[----:B------:R-:W-:-:S05]  /*0900*/  IMAD.MOV R0, RZ, RZ, -R3 ;  /* 0x000000ffff007224 */ /* 0x000fca00078e0a03 */
[----:B------:R-:W-:Y:S01]  /*0910*/  @!P0 MOV R3, R0 ;  /* 0x0000000000038202 */ /* 0x000fe20000000f00 */
[----:B0-----:R-:W-:-:S10]  /*0920*/  DMUL R18, R6, UR6 ;  /* 0x0000000606127c28 */ /* 0x001fd40008000000 */
[----:B------:R-:W0:Y:S02]  /*0930*/  F2F.F32.F64 R18, R18 ;  /* 0x0000001200127310 */ /* 0x000e240000301000 */
[----:B0-----:R-:W-:-:S07]  /*0940*/  FSEL R0, -R18, R18, !P3 ;  /* 0x0000001212007208 */ /* 0x001fce0005800100 */
.L_x_1:
[----:B------:R-:W-:Y:S05]  /*0950*/  BSYNC B0 ;  /* 0x0000000000007941 */ /* 0x000fea0003800000 */
.L_x_0:
[----:B------:R-:W-:Y:S01]  /*0960*/  ISETP.GE.AND P3, PT, R13, 0x40, PT ;  /* 0x000000400d00780c */ /* 0x000fe20003f66270 */
[C---:B------:R-:W-:Y:S01]  /*0970*/  VIADD R5, R17.reuse, 0x40 ;  /* 0x0000004011057836 */ /* 0x040fe20000000000 */
[----:B------:R-:W-:Y:S01]  /*0980*/  PRMT R7, RZ, 0x7610, R7 ;  /* 0x00007610ff077816 */ /* 0x000fe20000000007 */
[----:B------:R-:W-:Y:S01]  /*0990*/  VIADD R17, R17, 0xffffffc0 ;  /* 0xffffffc011117836 */ /* 0x000fe20000000000 */
[----:B------:R-:W-:Y:S01]  /*09a0*/  ISETP.GT.AND P0, PT, R13, 0x3f, PT ;  /* 0x0000003f0d00780c */ /* 0x000fe20003f04270 */
[----:B------:R-:W-:Y:S01]  /*09b0*/  IMAD.WIDE R4, R5, 0x2, R8 ;  /* 0x0000000205047825 */ /* 0x000fe200078e0208 */
[----:B------:R-:W-:-:S03]  /*09c0*/  PRMT R13, RZ, 0x7610, R13 ;  /* 0x00007610ff0d7816 */ /* 0x000fc6000000000d */
[----:B------:R-:W-:-:S04]  /*09d0*/  IMAD.WIDE R8, R17, 0x2, R8 ;  /* 0x0000000211087825 */ /* 0x000fc800078e0208 */
[----:B------:R0:W5:Y:S01]  /*09e0*/  @!P3 LDG.E.EL.U16 R7, desc[UR4][R4.64] ;  /* 0x000000040407b981 */ /* 0x000162000c2e1500 */
[----:B------:R-:W-:-:S03]  /*09f0*/  LOP3.LUT R2, R3, 0x1, RZ, 0xc0, !PT ;  /* 0x0000000103027812 */ /* 0x000fc600078ec0ff */
[----:B------:R0:W5:Y:S01]  /*0a00*/  @P0 LDG.E.EL.U16 R13, desc[UR4][R8.64] ;  /* 0x00000004080d0981 */ /* 0x000162000c2e1500 */
[----:B------:R-:W-:Y:S01]  /*0a10*/  ISETP.NE.U32.AND P0, PT, R2, 0x1, PT ;  /* 0x000000010200780c */ /* 0x000fe20003f05070 */
[----:B------:R-:W-:Y:S01]  /*0a20*/  HFMA2.MMA R17, -RZ, RZ, 1.0078125, -8.98838043212890625e-05 ;  /* 0x3c0885e4ff117435 */ /* 0x000fe200000001ff */
[C---:B------:R-:W-:Y:S01]  /*0a30*/  FMUL.FTZ R19, R0.reuse, R0 ;  /* 0x0000000000137220 */ /* 0x040fe20000410000 */
[----:B------:R-:W-:Y:S01]  /*0a40*/  IMAD.MOV.U32 R2, RZ, RZ, -0x46b2bead ;  /* 0xb94d4153ff027424 */ /* 0x000fe200078e00ff */
[----:B------:R-:W-:Y:S01]  /*0a50*/  FSEL R0, R0, 1, !P0 ;  /* 0x3f80000000007808 */ /* 0x000fe20004000000 */
[----:B------:R-:W-:Y:S01]  /*0a60*/  VIADD R16, R3, 0x1 ;  /* 0x0000000103107836 */ /* 0x000fe20000000000 */
[----:B------:R-:W-:Y:S01]  /*0a70*/  MOV R3, 0xbe2aaaa8 ;  /* 0xbe2aaaa800037802 */ /* 0x000fe20000000f00 */
[----:B------:R-:W-:Y:S03]  /*0a80*/  BSSY B0, `(.L_x_3) ;  /* 0x0000042000007945 */ /* 0x000fe60003800000 */
[----:B------:R-:W-:-:S03]  /*0a90*/  LOP3.LUT P4, RZ, R16, 0x2, RZ, 0xc0, !PT ;  /* 0x0000000210ff7812 */ /* 0x000fc6000788c0ff */
[----:B------:R-:W-:Y:S02]  /*0aa0*/  @P0 IMAD.MOV.U32 R6, RZ, RZ, 0x37cbac00 ;  /* 0x37cbac00ff060424 */ /* 0x000fe400078e00ff */
[----:B------:R-:W-:Y:S02]  /*0ab0*/  @P0 IMAD.MOV.U32 R17, RZ, RZ, 0x3d2aaabb ;  /* 0x3d2aaabbff110424 */ /* 0x000fe400078e00ff */
[----:B------:R-:W-:Y:S01]  /*0ac0*/  @P0 FFMA.FTZ R2, R19, R6, -0.0013887860113754868507 ;  /* 0xbab607ed13020423 */ /* 0x000fe20000010006 */
[----:B------:R-:W-:-:S03]  /*0ad0*/  @P0 IMAD.MOV.U32 R3, RZ, RZ, -0x41000001 ;  /* 0xbeffffffff030424 */ /* 0x000fc600078e00ff */
[----:B------:R-:W-:-:S04]  /*0ae0*/  FFMA.FTZ R2, R19, R2, R17 ;  /* 0x0000000213027223 */ /* 0x000fc80000010011 */
[C---:B------:R-:W-:Y:S01]  /*0af0*/  FFMA.FTZ R3, R19.reuse, R2, R3 ;  /* 0x0000000213037223 */ /* 0x040fe20000010003 */
[----:B------:R-:W-:-:S04]  /*0b00*/  FFMA.FTZ R19, R19, R0, RZ ;  /* 0x0000000013137223 */ /* 0x000fc800000100ff */
[----:B------:R-:W-:-:S04]  /*0b10*/  FFMA.FTZ R0, R19, R3, R0 ;  /* 0x0000000313007223 */ /* 0x000fc80000010000 */
[----:B------:R-:W-:Y:S01]  /*0b20*/  @P4 FFMA.FTZ R0, R0, -1, RZ ;  /* 0xbf80000000004823 */ /* 0x000fe200000100ff */
[----:B0-----:R-:W-:Y:S06]  /*0b30*/  @!P1 BRA `(.L_x_4) ;  /* 0x0000000000d89947 */ /* 0x001fec0003800000 */
[----:B------:R-:W-:Y:S01]  /*0b40*/  @!P2 FMUL.FTZ R14, RZ, R12 ;  /* 0x0000000cff0ea220 */ /* 0x000fe20000410000 */
[----:B------:R-:W-:Y:S01]  /*0b50*/  @!P2 IMAD.MOV.U32 R15, RZ, RZ, RZ ;  /* 0x000000ffff0fa224 */ /* 0x000fe200078e00ff */
[----:B------:R-:W-:Y:S06]  /*0b60*/  @!P2 BRA `(.L_x_4) ;  /* 0x0000000000cca947 */ /* 0x000fec0003800000 */
[----:B------:R-:W-:Y:S01]  /*0b70*/  SHF.R.U32.HI R16, RZ, 0x17, R12 ;  /* 0x00000017ff107819 */ /* 0x000fe2000001160c */
[----:B------:R-:W-:Y:S01]  /*0b80*/  IMAD.SHL.U32 R8, R12, 0x100, RZ ;  /* 0x000001000c087824 */ /* 0x000fe200078e00ff */
[----:B------:R-:W-:Y:S01]  /*0b90*/  HFMA2.MMA R2, -RZ, RZ, 0, 0 ;  /* 0x00000000ff027435 */ /* 0x000fe200000001ff */
        /* <DEDUP_REMOVED lines=8> */
.L_x_5:
[----:B------:R-:W-:-:S04]  /*0c20*/  IADD3 R14, P0, R5, UR6, RZ ;  /* 0x00000006050e7c10 */ /* 0x000fc8000ff1e0ff */
[----:B------:R-:W-:-:S06]  /*0c30*/  IADD3.X R15, R6, UR7, RZ, P0, !PT ;  /* 0x00000007060f7c10 */ /* 0x000fcc00087fe4ff */
[----:B------:R-:W2:Y:S01]  /*0c40*/  LDG.E.CONSTANT R15, desc[UR4][R14.64] ;  /* 0x000000040e0f7981 */ /* 0x000ea2000c1e9900 */
[----:B------:R-:W-:Y:S01]  /*0c50*/  IADD3 R5, P1, R5, 0x4, RZ ;  /* 0x0000000405057810 */ /* 0x000fe20007f3e0ff */
[----:B------:R-:W-:Y:S02]  /*0c60*/  IMAD.MOV.U32 R8, RZ, RZ, R2 ;  /* 0x000000ffff087224 */ /* 0x000fe400078e0002 */
[----:B------:R-:W-:Y:S01]  /*0c70*/  IMAD.MOV.U32 R9, RZ, RZ, RZ ;  /* 0x000000ffff097224 */ /* 0x000fe200078e00ff */
[----:B------:R-:W-:Y:S01]  /*0c80*/  ISETP.NE.U32.AND P0, PT, R5, 0x18, PT ;  /* 0x000000180500780c */ /* 0x000fe20003f05070 */
[----:B------:R-:W-:-:S05]  /*0c90*/  IMAD.X R6, RZ, RZ, R6, P1 ;  /* 0x000000ffff067224 */ /* 0x000fca00008e0606 */
[----:B------:R-:W-:Y:S01]  /*0ca0*/  ISETP.NE.AND.EX P0, PT, R6, RZ, PT, P0 ;  /* 0x000000ff0600720c */ /* 0x000fe20003f05300 */
[----:B--2---:R-:W-:-:S05]  /*0cb0*/  IMAD.WIDE.U32 R8, R17, R15, R8 ;  /* 0x0000000f11087225 */ /* 0x004fca00078e0008 */
[----:B------:R0:W-:Y:S01]  /*0cc0*/  STL [R3], R8 ;  /* 0x0000000803007387 */ /* 0x0001e20000100800 */
[----:B------:R-:W-:Y:S01]  /*0cd0*/  MOV R2, R9 ;  /* 0x0000000900027202 */ /* 0x000fe20000000f00 */
[----:B0-----:R-:W-:-:S05]  /*0ce0*/  VIADD R3, R3, 0x4 ;  /* 0x0000000403037836 */ /* 0x001fca0000000000 */
        /* <DEDUP_REMOVED lines=9> */
[----:B------:R-:W-:-:S02]  /*0d80*/  ISETP.GE.AND P1, PT, R12, RZ, PT ;  /* 0x000000ff0c00720c */ /* 0x000fc40003f26270 */
[-C--:B--2---:R-:W-:Y:S02]  /*0d90*/  SHF.L.W.U32.HI R6, R3, R16.reuse, R6 ;  /* 0x0000001003067219 */ /* 0x084fe40000010e06 */
[----:B---3--:R-:W-:Y:S02]  /*0da0*/  @P0 SHF.L.W.U32.HI R3, R4, R16, R3 ;  /* 0x0000001004030219 */ /* 0x008fe40000010e03 */
[--C-:B------:R-:W-:Y:S02]  /*0db0*/  SHF.R.U32.HI R15, RZ, 0x1e, R6.reuse ;  /* 0x0000001eff0f7819 */ /* 0x100fe40000011606 */
[C---:B------:R-:W-:Y:S01]  /*0dc0*/  SHF.L.W.U32.HI R4, R3.reuse, 0x2, R6 ;  /* 0x0000000203047819 */ /* 0x040fe20000010e06 */
[----:B------:R-:W-:-:S03]  /*0dd0*/  IMAD.SHL.U32 R3, R3, 0x4, RZ ;  /* 0x0000000403037824 */ /* 0x000fc600078e00ff */
[----:B------:R-:W-:Y:S02]  /*0de0*/  SHF.R.S32.HI R5, RZ, 0x1f, R4 ;  /* 0x0000001fff057819 */ /* 0x000fe40000011404 */
[C---:B------:R-:W-:Y:S02]  /*0df0*/  LEA.HI R15, R4.reuse, R15, RZ, 0x1 ;  /* 0x0000000f040f7211 */ /* 0x040fe400078f08ff */
[C---:B------:R-:W-:Y:S02]  /*0e00*/  LOP3.LUT R8, R5.reuse, R3, RZ, 0x3c, !PT ;  /* 0x0000000305087212 */ /* 0x040fe400078e3cff */
[----:B------:R-:W-:Y:S02]  /*0e10*/  LOP3.LUT R9, R5, R4, RZ, 0x3c, !PT ;  /* 0x0000000405097212 */ /* 0x000fe400078e3cff */
[----:B------:R-:W-:Y:S01]  /*0e20*/  LOP3.LUT R12, R4, R12, RZ, 0x3c, !PT ;  /* 0x0000000c040c7212 */ /* 0x000fe200078e3cff */
[----:B------:R-:W-:-:S03]  /*0e30*/  IMAD.MOV R4, RZ, RZ, -R15 ;  /* 0x000000ffff047224 */ /* 0x000fc600078e0a0f */
[----:B------:R-:W0:Y:S01]  /*0e40*/  I2F.F64.S64 R8, R8 ;  /* 0x0000000800087312 */ /* 0x000e220000301c00 */
[----:B------:R-:W-:Y:S02]  /*0e50*/  ISETP.GE.AND P0, PT, R12, RZ, PT ;  /* 0x000000ff0c00720c */ /* 0x000fe40003f06270 */
[----:B------:R-:W-:Y:S01]  /*0e60*/  @!P1 MOV R15, R4 ;  /* 0x00000004000f9202 */ /* 0x000fe20000000f00 */
[----:B0-----:R-:W-:-:S10]  /*0e70*/  DMUL R2, R8, UR6 ;  /* 0x0000000608027c28 */ /* 0x001fd40008000000 */
[----:B------:R-:W0:Y:S02]  /*0e80*/  F2F.F32.F64 R2, R2 ;  /* 0x0000000200027310 */ /* 0x000e240000301000 */
[----:B0-----:R-:W-:-:S07]  /*0e90*/  FSEL R14, -R2, R2, !P0 ;  /* 0x00000002020e7208 */ /* 0x001fce0004000100 */
.L_x_4:
[----:B------:R-:W-:Y:S05]  /*0ea0*/  BSYNC B0 ;  /* 0x0000000000007941 */ /* 0x000fea0003800000 */
.L_x_3:
[C---:B------:R-:W-:Y:S01]  /*0eb0*/  LOP3.LUT R2, R15.reuse, 0x1, RZ, 0xc0, !PT ;  /* 0x000000010f027812 */ /* 0x040fe200078ec0ff */
[----:B------:R-:W-:Y:S01]  /*0ec0*/  FMUL.FTZ R9, R14, R14 ;  /* 0x0000000e0e097220 */ /* 0x000fe20000410000 */
[----:B------:R-:W-:Y:S01]  /*0ed0*/  HFMA2.MMA R4, -RZ, RZ, -1.541015625, -0.052001953125 ;  /* 0xbe2aaaa8ff047435 */ /* 0x000fe200000001ff */
[----:B------:R-:W-:Y:S01]  /*0ee0*/  IMAD.MOV.U32 R3, RZ, RZ, 0x3c0885e4 ;  /* 0x3c0885e4ff037424 */ /* 0x000fe200078e00ff */
[----:B------:R-:W-:Y:S01]  /*0ef0*/  ISETP.NE.U32.AND P0, PT, R2, 0x1, PT ;  /* 0x000000010200780c */ /* 0x000fe20003f05070 */
[----:B------:R-:W-:Y:S01]  /*0f00*/  IMAD.MOV.U32 R2, RZ, RZ, -0x46b2bead ;  /* 0xb94d4153ff027424 */ /* 0x000fe200078e00ff */
[----:B------:R-:W-:Y:S01]  /*0f10*/  LOP3.LUT P1, RZ, R15, 0x2, RZ, 0xc0, !PT ;  /* 0x000000020fff7812 */ /* 0x000fe2000782c0ff */
[----:B-----5:R-:W-:Y:S02]  /*0f20*/  HADD2.F32 R7, -RZ, R7.H0_H0 ;  /* 0x20000007ff077230 */ /* 0x020fe40000004100 */
[----:B------:R-:W-:Y:S02]  /*0f30*/  HADD2.F32 R13, -RZ, R13.H0_H0 ;  /* 0x2000000dff0d7230 */ /* 0x000fe40000004100 */
[----:B------:R-:W-:-:S02]  /*0f40*/  HADD2.F32 R11, -RZ, R11.H0_H0 ;  /* 0x2000000bff0b7230 */ /* 0x000fc40000004100 */
[----:B------:R-:W-:-:S04]  /*0f50*/  @!P3 FADD R13, RZ, -R7 ;  /* 0x80000007ff0db221 */ /* 0x000fc80000000000 */
[----:B------:R-:W-:Y:S02]  /*0f60*/  @!P0 IMAD.MOV.U32 R6, RZ, RZ, 0x37cbac00 ;  /* 0x37cbac00ff068424 */ /* 0x000fe400078e00ff */
[----:B------:R-:W-:Y:S02]  /*0f70*/  @!P0 IMAD.MOV.U32 R3, RZ, RZ, 0x3d2aaabb ;  /* 0x3d2aaabbff038424 */ /* 0x000fe400078e00ff */
[----:B------:R-:W-:Y:S01]  /*0f80*/  @!P0 FFMA.FTZ R2, R9, R6, -0.0013887860113754868507 ;  /* 0xbab607ed09028423 */ /* 0x000fe20000010006 */
[----:B------:R-:W-:-:S03]  /*0f90*/  @!P0 IMAD.MOV.U32 R4, RZ, RZ, -0x41000001 ;  /* 0xbeffffffff048424 */ /* 0x000fc600078e00ff */
[----:B------:R-:W-:Y:S01]  /*0fa0*/  FFMA.FTZ R3, R9, R2, R3 ;  /* 0x0000000209037223 */ /* 0x000fe20000010003 */
[----:B------:R-:W-:-:S03]  /*0fb0*/  FSEL R2, R14, 1, P0 ;  /* 0x3f8000000e027808 */ /* 0x000fc60000000000 */
[C---:B------:R-:W-:Y:S02]  /*0fc0*/  FFMA.FTZ R3, R9.reuse, R3, R4 ;  /* 0x0000000309037223 */ /* 0x040fe40000010004 */
[----:B------:R-:W0:Y:S01]  /*0fd0*/  LDC.64 R4, c[0x0][0x220] ;  /* 0x00008800ff047b82 */ /* 0x000e220000000a00 */
[----:B------:R-:W-:-:S04]  /*0fe0*/  FFMA.FTZ R9, R9, R2, RZ ;  /* 0x0000000209097223 */ /* 0x000fc800000100ff */
[----:B------:R-:W-:-:S04]  /*0ff0*/  FFMA.FTZ R2, R9, R3, R2 ;  /* 0x0000000309027223 */ /* 0x000fc80000010002 */
[----:B------:R-:W-:-:S04]  /*1000*/  @P1 FFMA.FTZ R2, R2, -1, RZ ;  /* 0xbf80000002021823 */ /* 0x000fc800000100ff */
[----:B------:R-:W-:-:S04]  /*1010*/  FMUL R2, R13, R2 ;  /* 0x000000020d027220 */ /* 0x000fc80000400000 */
[----:B------:R-:W-:-:S05]  /*1020*/  FFMA R2, R11, R0, R2 ;  /* 0x000000000b027223 */ /* 0x000fca0000000002 */
[----:B------:R-:W-:Y:S01]  /*1030*/  F2FP.F16.F32.PACK_AB R2, RZ, R2 ;  /* 0x00000002ff02723e */ /* 0x000fe200000000ff */
[----:B0-----:R-:W-:-:S05]  /*1040*/  IMAD.WIDE R4, R10, 0x2, R4 ;  /* 0x000000020a047825 */ /* 0x001fca00078e0204 */
[----:B------:R-:W-:Y:S01]  /*1050*/  STG.E.U16 desc[UR4][R4.64], R2 ;  /* 0x0000000204007986 */ /* 0x000fe2000c101504 */
[----:B------:R-:W-:Y:S05]  /*1060*/  EXIT ;  /* 0x000000000000794d */ /* 0x000fea0003800000 */
.L_x_6:
[----:B------:R-:W-:-:S00]  /*1070*/  BRA `(.L_x_6) ;  /* 0xfffffffc00fc7947 */ /* 0x000fc0000383ffff */
[----:B------:R-:W-:-:S00]  /*1080*/  NOP ;  /* 0x0000000000007918 */ /* 0x000fc00000000000 */
[----:B------:R-:W-:-:S00]  /*1090*/  NOP ;  /* 0x0000000000007918 */ /* 0x000fc00000000000 */
[----:B------:R-:W-:-:S00]  /*10a0*/  NOP ;  /* 0x0000000000007918 */ /* 0x000fc00000000000 */
[----:B------:R-:W-:-:S00]  /*10b0*/  NOP ;  /* 0x0000000000007918 */ /* 0x000fc00000000000 */
[----:B------:R-:W-:-:S00]  /*10c0*/  NOP ;  /* 0x0000000000007918 */ /* 0x000fc00000000000 */
[----:B------:R-:W-:-:S00]  /*10d0*/  NOP ;  /* 0x0000000000007918 */ /* 0x000fc00000000000 */
[----:B------:R-:W-:-:S00]  /*10e0*/  NOP ;  /* 0x0000000000007918 */ /* 0x000fc00000000000 */
[----:B------:R-:W-:-:S00]  /*10f0*/  NOP ;  /* 0x0000000000007918 */ /* 0x000fc00000000000 */
.L_x_7:


//--------------------- .nv.global.init           --------------------------
	.section	.nv.global.init,"aw",@progbits
	.align	4
.nv.global.init:
	.type		__cudart_i2opi_f,@object
	.size		__cudart_i2opi_f,(_$_str - __cudart_i2opi_f)
__cudart_i2opi_f:
        /*0000*/ 	.byte	0x41, 0x90, 0x43, 0x3c, 0x99, 0x95, 0x62, 0xdb, 0xc0, 0xdd, 0x34, 0xf5, 0xd1, 0x57, 0x27, 0xfc
        /*0010*/ 	.byte	0x29, 0x15, 0x44, 0x4e, 0x6e, 0x83, 0xf9, 0xa2
	.type		_$_str,@object
	.size		_$_str,(.L_0 - _$_str)
_$_str:
        /*0018*/ 	.byte	0x5f, 0x5f, 0x43, 0x55, 0x44, 0x41, 0x5f, 0x46, 0x54, 0x5a, 0x00
.L_0:


//--------------------- .nv.constant0.triton_poi_fused_clone_2 --------------------------
	.section	.nv.constant0.triton_poi_fused_clone_2,"a",@progbits
	.sectionflags	@""
	.align	4
.nv.constant0.triton_poi_fused_clone_2:
	.zero		576
